	.headerflags	@"EF_CUDA_TEXMODE_UNIFIED EF_CUDA_64BIT_ADDRESS EF_CUDA_ACCELERATORS EF_CUDA_SM90 EF_CUDA_VIRTUAL_SM(EF_CUDA_SM90)"
	.elftype	@"ET_EXEC"


//--------------------- .nv.info                  --------------------------
	.section	.nv.info,"",@"SHT_CUDA_INFO"
	.align	4


	//----- nvinfo : EIATTR_REGCOUNT
	.align		4
        /*0000*/ 	.byte	0x04, 0x2f
        /*0002*/ 	.short	(.L_3 - .L_2)
	.align		4
.L_2:
        /*0004*/ 	.word	index@(triton_poi_fused__native_batch_norm_legit_no_training_convolution_relu_18)
        /*0008*/ 	.word	0x00000016


	//----- nvinfo : EIATTR_MIN_STACK_SIZE
	.align		4
.L_3:
        /*000c*/ 	.byte	0x04, 0x12
        /*000e*/ 	.short	(.L_5 - .L_4)
	.align		4
.L_4:
        /*0010*/ 	.word	index@(triton_poi_fused__native_batch_norm_legit_no_training_convolution_relu_18)
        /*0014*/ 	.word	0x00000000


	//----- nvinfo : EIATTR_FRAME_SIZE
	.align		4
.L_5:
        /*0018*/ 	.byte	0x04, 0x11
        /*001a*/ 	.short	(.L_7 - .L_6)
	.align		4
.L_6:
        /*001c*/ 	.word	index@(triton_poi_fused__native_batch_norm_legit_no_training_convolution_relu_18)
        /*0020*/ 	.word	0x00000000


	//----- nvinfo : EIATTR_MIN_STACK_SIZE
	.align		4
.L_7:
        /*0024*/ 	.byte	0x04, 0x12
        /*0026*/ 	.short	(.L_9 - .L_8)
	.align		4
.L_8:
        /*0028*/ 	.word	index@(triton_poi_fused__native_batch_norm_legit_no_training_convolution_relu_18)
        /*002c*/ 	.word	0x00000000
.L_9:


//--------------------- .nv.info.triton_poi_fused__native_batch_norm_legit_no_training_convolution_relu_18 --------------------------
	.section	.nv.info.triton_poi_fused__native_batch_norm_legit_no_training_convolution_relu_18,"",@"SHT_CUDA_INFO"
	.sectionflags	@""
	.align	4


	//----- nvinfo : EIATTR_CUDA_API_VERSION
	.align		4
        /*0000*/ 	.byte	0x04, 0x37
        /*0002*/ 	.short	(.L_11 - .L_10)
.L_10:
        /*0004*/ 	.word	0x0000007c


	//----- nvinfo : EIATTR_KPARAM_INFO
	.align		4
.L_11:
        /*0008*/ 	.byte	0x04, 0x17
        /*000a*/ 	.short	(.L_13 - .L_12)
.L_12:
        /*000c*/ 	.word	0x00000000
        /*0010*/ 	.short	0x0007
        /*0012*/ 	.short	0x0038
        /*0014*/ 	.byte	0x00, 0xf0, 0x11, 0x00


	//----- nvinfo : EIATTR_KPARAM_INFO
	.align		4
.L_13:
        /*0018*/ 	.byte	0x04, 0x17
        /*001a*/ 	.short	(.L_15 - .L_14)
.L_14:
        /*001c*/ 	.word	0x00000000
        /*0020*/ 	.short	0x0006
        /*0022*/ 	.short	0x0030
        /*0024*/ 	.byte	0x00, 0xf4, 0x21, 0x00


	//----- nvinfo : EIATTR_KPARAM_INFO
	.align		4
.L_15:
        /*0028*/ 	.byte	0x04, 0x17
        /*002a*/ 	.short	(.L_17 - .L_16)
.L_16:
        /*002c*/ 	.word	0x00000000
        /*0030*/ 	.short	0x0005
        /*0032*/ 	.short	0x0028
        /*0034*/ 	.byte	0x00, 0xf4, 0x21, 0x00


	//----- nvinfo : EIATTR_KPARAM_INFO
	.align		4
.L_17:
        /*0038*/ 	.byte	0x04, 0x17
        /*003a*/ 	.short	(.L_19 - .L_18)
.L_18:
        /*003c*/ 	.word	0x00000000
        /*0040*/ 	.short	0x0004
        /*0042*/ 	.short	0x0020
        /*0044*/ 	.byte	0x00, 0xf4, 0x21, 0x00


	//----- nvinfo : EIATTR_KPARAM_INFO
	.align		4
.L_19:
        /*0048*/ 	.byte	0x04, 0x17
        /*004a*/ 	.short	(.L_21 - .L_20)
.L_20:
        /*004c*/ 	.word	0x00000000
        /*0050*/ 	.short	0x0003
        /*0052*/ 	.short	0x0018
        /*0054*/ 	.byte	0x00, 0xf4, 0x21, 0x00


	//----- nvinfo : EIATTR_KPARAM_INFO
	.align		4
.L_21:
        /*0058*/ 	.byte	0x04, 0x17
        /*005a*/ 	.short	(.L_23 - .L_22)
.L_22:
        /*005c*/ 	.word	0x00000000
        /*0060*/ 	.short	0x0002
        /*0062*/ 	.short	0x0010
        /*0064*/ 	.byte	0x00, 0xf4, 0x21, 0x00


	//----- nvinfo : EIATTR_KPARAM_INFO
	.align		4
.L_23:
        /*0068*/ 	.byte	0x04, 0x17
        /*006a*/ 	.short	(.L_25 - .L_24)
.L_24:
        /*006c*/ 	.word	0x00000000
        /*0070*/ 	.short	0x0001
        /*0072*/ 	.short	0x0008
        /*0074*/ 	.byte	0x00, 0xf4, 0x21, 0x00


	//----- nvinfo : EIATTR_KPARAM_INFO
	.align		4
.L_25:
        /*0078*/ 	.byte	0x04, 0x17
        /*007a*/ 	.short	(.L_27 - .L_26)
.L_26:
        /*007c*/ 	.word	0x00000000
        /*0080*/ 	.short	0x0000
        /*0082*/ 	.short	0x0000
        /*0084*/ 	.byte	0x00, 0xf4, 0x21, 0x00


	//----- nvinfo : EIATTR_SPARSE_MMA_MASK
	.align		4
.L_27:
        /*0088*/ 	.byte	0x03, 0x50
        /*008a*/ 	.short	0x0000


	//----- nvinfo : EIATTR_MAXREG_COUNT
	.align		4
        /*008c*/ 	.byte	0x03, 0x1b
        /*008e*/ 	.short	0x00ff


	//----- nvinfo : EIATTR_EXIT_INSTR_OFFSETS
	.align		4
        /*0090*/ 	.byte	0x04, 0x1c
        /*0092*/ 	.short	(.L_29 - .L_28)


	//   ....[0]....
.L_28:
        /*0094*/ 	.word	0x000003b0


	//----- nvinfo : EIATTR_REQNTID
	.align		4
.L_29:
        /*0098*/ 	.byte	0x04, 0x10
        /*009a*/ 	.short	(.L_31 - .L_30)
.L_30:
        /*009c*/ 	.word	0x00000100
        /*00a0*/ 	.word	0x00000001
        /*00a4*/ 	.word	0x00000001


	//----- nvinfo : EIATTR_CBANK_PARAM_SIZE
	.align		4
.L_31:
        /*00a8*/ 	.byte	0x03, 0x19
        /*00aa*/ 	.short	0x003c


	//----- nvinfo : EIATTR_PARAM_CBANK
	.align		4
        /*00ac*/ 	.byte	0x04, 0x0a
        /*00ae*/ 	.short	(.L_33 - .L_32)
	.align		4
.L_32:
        /*00b0*/ 	.word	index@(.nv.constant0.triton_poi_fused__native_batch_norm_legit_no_training_convolution_relu_18)
        /*00b4*/ 	.short	0x0210
        /*00b6*/ 	.short	0x003c


	//----- nvinfo : EIATTR_SW_WAR
	.align		4
.L_33:
        /*00b8*/ 	.byte	0x04, 0x36
        /*00ba*/ 	.short	(.L_35 - .L_34)
.L_34:
        /*00bc*/ 	.word	0x00000008
.L_35:


//--------------------- .nv.callgraph             --------------------------
	.section	.nv.callgraph,"",@"SHT_CUDA_CALLGRAPH"
	.align	4
	.sectionentsize	8
	.align		4
        /*0000*/ 	.word	0x00000000
	.align		4
        /*0004*/ 	.word	0xffffffff
	.align		4
        /*0008*/ 	.word	0x00000000
	.align		4
        /*000c*/ 	.word	0xfffffffe
	.align		4
        /*0010*/ 	.word	0x00000000
	.align		4
        /*0014*/ 	.word	0xfffffffd
	.align		4
        /*0018*/ 	.word	0x00000000
	.align		4
        /*001c*/ 	.word	0xfffffffc


//--------------------- .nv.constant4             --------------------------
	.section	.nv.constant4,"a",@progbits
	.align	8
	.align		8
.nv.constant4:
        /*0000*/ 	.dword	_$_str
	.align		8
        /*0008*/ 	.dword	_$_str_$_2


//--------------------- .text.triton_poi_fused__native_batch_norm_legit_no_training_convolution_relu_18 --------------------------
	.section	.text.triton_poi_fused__native_batch_norm_legit_no_training_convolution_relu_18,"ax",@progbits
	.align	128
        .global         triton_poi_fused__native_batch_norm_legit_no_training_convolution_relu_18
        .type           triton_poi_fused__native_batch_norm_legit_no_training_convolution_relu_18,@function
        .size           triton_poi_fused__native_batch_norm_legit_no_training_convolution_relu_18,(.L_x_1 - triton_poi_fused__native_batch_norm_legit_no_training_convolution_relu_18)
        .other          triton_poi_fused__native_batch_norm_legit_no_training_convolution_relu_18,@"STO_CUDA_ENTRY STV_DEFAULT"
triton_poi_fused__native_batch_norm_legit_no_training_convolution_relu_18:
.text.triton_poi_fused__native_batch_norm_legit_no_training_convolution_relu_18:
[----:B------:R-:W-:Y:S01]  /*0000*/  LDC R1, c[0x0][0x28] ;  /* 0x00000a00ff017b82 */ /* 0x000fe20000000800 */
[----:B------:R-:W1:Y:S07]  /*0010*/  S2R R0, SR_TID.X ;  /* 0x0000000000007919 */ /* 0x000e6e0000002100 */
[----:B------:R-:W2:Y:S01]  /*0020*/  LDC.64 R14, c[0x0][0x228] ;  /* 0x00008a00ff0e7b82 */ /* 0x000ea20000000a00 */
[----:B------:R-:W-:Y:S01]  /*0030*/  ULDC.64 UR4, c[0x0][0x208] ;  /* 0x0000820000047ab9 */ /* 0x000fe20000000a00 */
[----:B------:R-:W3:Y:S06]  /*0040*/  S2R R3, SR_CTAID.X ;  /* 0x0000000000037919 */ /* 0x000eec0000002500 */
[----:B------:R-:W4:Y:S08]  /*0050*/  LDC.64 R10, c[0x0][0x218] ;  /* 0x00008600ff0a7b82 */ /* 0x000f300000000a00 */
[----:B------:R-:W5:Y:S08]  /*0060*/  LDC.64 R12, c[0x0][0x220] ;  /* 0x00008800ff0c7b82 */ /* 0x000f700000000a00 */
[----:B------:R-:W4:Y:S01]  /*0070*/  LDC.64 R16, c[0x0][0x230] ;  /* 0x00008c00ff107b82 */ /* 0x000f220000000a00 */
[----:B-1----:R-:W-:-:S04]  /*0080*/  SHF.L.U32 R0, R0, 0x1, RZ ;  /* 0x0000000100007819 */ /* 0x002fc800000006ff */
[----:B------:R-:W-:-:S04]  /*0090*/  LOP3.LUT R0, R0, 0x1fe, RZ, 0xc0, !PT ;  /* 0x000001fe00007812 */ /* 0x000fc800078ec0ff */
[----:B---3--:R-:W-:-:S05]  /*00a0*/  LEA R0, R3, R0, 0x9 ;  /* 0x0000000003007211 */ /* 0x008fca00078e48ff */
[----:B------:R-:W-:-:S05]  /*00b0*/  IMAD.HI R2, R0, 0x78787879, RZ ;  /* 0x7878787900027827 */ /* 0x000fca00078e02ff */
[----:B------:R-:W-:-:S04]  /*00c0*/  SHF.R.U32.HI R3, RZ, 0x1f, R2 ;  /* 0x0000001fff037819 */ /* 0x000fc80000011602 */
[----:B------:R-:W-:-:S05]  /*00d0*/  LEA.HI.SX32 R3, R2, R3, 0x15 ;  /* 0x0000000302037211 */ /* 0x000fca00078faaff */
[----:B------:R-:W-:-:S05]  /*00e0*/  IMAD.HI R2, R3, 0x2aaaaaab, RZ ;  /* 0x2aaaaaab03027827 */ /* 0x000fca00078e02ff */
[----:B------:R-:W-:-:S04]  /*00f0*/  SHF.R.U32.HI R5, RZ, 0x1f, R2 ;  /* 0x0000001fff057819 */ /* 0x000fc80000011602 */
[----:B------:R-:W-:Y:S02]  /*0100*/  LEA.HI R2, R2, R5, RZ, 0x1d ;  /* 0x0000000502027211 */ /* 0x000fe400078fe8ff */
[----:B------:R-:W1:Y:S03]  /*0110*/  LDC.64 R4, c[0x0][0x238] ;  /* 0x00008e00ff047b82 */ /* 0x000e660000000a00 */
[----:B------:R-:W-:-:S04]  /*0120*/  IMAD R19, R2, -0x30, R3 ;  /* 0xffffffd002137824 */ /* 0x000fc800078e0203 */
[C---:B--2---:R-:W-:Y:S01]  /*0130*/  IMAD.WIDE R14, R19.reuse, 0x4, R14 ;  /* 0x00000004130e7825 */ /* 0x044fe200078e020e */
[----:B------:R-:W2:Y:S04]  /*0140*/  LDC.64 R2, c[0x0][0x210] ;  /* 0x00008400ff027b82 */ /* 0x000ea80000000a00 */
[----:B------:R3:W3:Y:S01]  /*0150*/  LDG.E.EL R18, desc[UR4][R14.64] ;  /* 0x000000040e127981 */ /* 0x0006e2000c2e1900 */
[----:B----4-:R-:W-:-:S04]  /*0160*/  IMAD.WIDE R10, R19, 0x4, R10 ;  /* 0x00000004130a7825 */ /* 0x010fc800078e020a */
[----:B-----5:R-:W-:Y:S01]  /*0170*/  IMAD.WIDE R12, R19, 0x4, R12 ;  /* 0x00000004130c7825 */ /* 0x020fe200078e020c */
[----:B------:R4:W5:Y:S04]  /*0180*/  LDG.E.EL R8, desc[UR4][R10.64] ;  /* 0x000000040a087981 */ /* 0x000968000c2e1900 */
[----:B------:R-:W5:Y:S01]  /*0190*/  LDG.E.EL R9, desc[UR4][R12.64] ;  /* 0x000000040c097981 */ /* 0x000f62000c2e1900 */
[----:B--2---:R-:W-:-:S05]  /*01a0*/  IMAD.WIDE R2, R0, 0x4, R2 ;  /* 0x0000000400027825 */ /* 0x004fca00078e0202 */
[----:B------:R-:W5:Y:S01]  /*01b0*/  LDG.E.64 R6, desc[UR4][R2.64] ;  /* 0x0000000402067981 */ /* 0x000f62000c1e1b00 */
[----:B0--3--:R-:W-:-:S04]  /*01c0*/  IMAD.WIDE R14, R19, 0x4, R16 ;  /* 0x00000004130e7825 */ /* 0x009fc800078e0210 */
[----:B-1----:R-:W-:Y:S02]  /*01d0*/  IMAD.WIDE R16, R19, 0x4, R4 ;  /* 0x0000000413107825 */ /* 0x002fe400078e0204 */
[----:B------:R-:W2:Y:S01]  /*01e0*/  LDG.E.EL R14, desc[UR4][R14.64] ;  /* 0x000000040e0e7981 */ /* 0x000ea2000c2e1900 */
[----:B----4-:R-:W-:Y:S01]  /*01f0*/  HFMA2.MMA R10, -RZ, RZ, 1.625, 0 ;  /* 0x3e800000ff0a7435 */ /* 0x010fe200000001ff */
[----:B------:R-:W0:Y:S02]  /*0200*/  LDC.64 R4, c[0x0][0x240] ;  /* 0x00009000ff047b82 */ /* 0x000e240000000a00 */
[----:B------:R-:W2:Y:S01]  /*0210*/  LDG.E.EL R17, desc[UR4][R16.64] ;  /* 0x0000000410117981 */ /* 0x000ea2000c2e1900 */
[----:B0-----:R-:W-:-:S04]  /*0220*/  IMAD.WIDE R4, R0, 0x4, R4 ;  /* 0x0000000400047825 */ /* 0x001fc800078e0204 */
[----:B------:R-:W-:-:S04]  /*0230*/  FADD R18, R18, 9.9999997473787516356e-06 ;  /* 0x3727c5ac12127421 */ /* 0x000fc80000000000 */
[----:B------:R-:W0:Y:S02]  /*0240*/  MUFU.SQRT R19, R18 ;  /* 0x0000001200137308 */ /* 0x000e240000002000 */
[C---:B0-----:R-:W-:Y:S02]  /*0250*/  FSETP.GT.AND P0, PT, R19.reuse, 8.50705917302346158658e+37, PT ;  /* 0x7e8000001300780b */ /* 0x041fe40003f04000 */
[----:B------:R-:W-:-:S11]  /*0260*/  FSETP.GEU.AND P1, PT, R19, 1.175494350822287508e-38, PT ;  /* 0x008000001300780b */ /* 0x000fd60003f2e000 */
[----:B------:R-:W-:-:S04]  /*0270*/  @P0 FMUL R19, R19, 0.25 ;  /* 0x3e80000013130820 */ /* 0x000fc80000400000 */
[----:B------:R-:W-:-:S06]  /*0280*/  @!P1 FMUL R19, R19, 16777216 ;  /* 0x4b80000013139820 */ /* 0x000fcc0000400000 */
[----:B------:R-:W0:Y:S01]  /*0290*/  MUFU.RCP R19, R19 ;  /* 0x0000001300137308 */ /* 0x000e220000001000 */
[----:B------:R-:W-:Y:S01]  /*02a0*/  FSEL R10, R10, 1, P0 ;  /* 0x3f8000000a0a7808 */ /* 0x000fe20000000000 */
[--C-:B-----5:R-:W-:Y:S01]  /*02b0*/  FADD R6, R6, R8.reuse ;  /* 0x0000000806067221 */ /* 0x120fe20000000000 */
[----:B------:R-:W-:-:S03]  /*02c0*/  FADD R7, R7, R8 ;  /* 0x0000000807077221 */ /* 0x000fc60000000000 */
[----:B------:R-:W-:Y:S01]  /*02d0*/  @!P1 FMUL R10, R10, 16777216 ;  /* 0x4b8000000a0a9820 */ /* 0x000fe20000400000 */
[C---:B------:R-:W-:Y:S01]  /*02e0*/  FADD R8, -R9.reuse, R6 ;  /* 0x0000000609087221 */ /* 0x040fe20000000100 */
[----:B------:R-:W-:Y:S02]  /*02f0*/  FADD R9, -R9, R7 ;  /* 0x0000000709097221 */ /* 0x000fe40000000100 */
[----:B0-----:R-:W-:-:S04]  /*0300*/  FMUL R10, R19, R10 ;  /* 0x0000000a130a7220 */ /* 0x001fc80000400000 */
[-C--:B------:R-:W-:Y:S01]  /*0310*/  FMUL R8, R8, R10.reuse ;  /* 0x0000000a08087220 */ /* 0x080fe20000400000 */
[----:B------:R-:W-:-:S03]  /*0320*/  FMUL R10, R9, R10 ;  /* 0x0000000a090a7220 */ /* 0x000fc60000400000 */
[C-C-:B--2---:R-:W-:Y:S01]  /*0330*/  FFMA R8, R14.reuse, R8, R17.reuse ;  /* 0x000000080e087223 */ /* 0x144fe20000000011 */
[----:B------:R-:W-:-:S04]  /*0340*/  FFMA R10, R14, R10, R17 ;  /* 0x0000000a0e0a7223 */ /* 0x000fc80000000011 */
[----:B------:R-:W-:Y:S02]  /*0350*/  FSETP.GEU.AND P0, PT, R8, RZ, PT ;  /* 0x000000ff0800720b */ /* 0x000fe40003f0e000 */
[----:B------:R-:W-:Y:S02]  /*0360*/  FSETP.GEU.AND P1, PT, R10, RZ, PT ;  /* 0x000000ff0a00720b */ /* 0x000fe40003f2e000 */
[----:B------:R-:W-:Y:S02]  /*0370*/  FSEL R8, R8, RZ, P0 ;  /* 0x000000ff08087208 */ /* 0x000fe40000000000 */
[----:B------:R-:W-:Y:S01]  /*0380*/  FSEL R9, R10, RZ, P1 ;  /* 0x000000ff0a097208 */ /* 0x000fe20000800000 */
[----:B------:R-:W-:Y:S04]  /*0390*/  STG.E.64 desc[UR4][R2.64], R6 ;  /* 0x0000000602007986 */ /* 0x000fe8000c101b04 */
[----:B------:R-:W-:Y:S01]  /*03a0*/  STG.E.64 desc[UR4][R4.64], R8 ;  /* 0x0000000804007986 */ /* 0x000fe2000c101b04 */
[----:B------:R-:W-:Y:S05]  /*03b0*/  EXIT ;  /* 0x000000000000794d */ /* 0x000fea0003800000 */
.L_x_0:
[----:B------:R-:W-:-:S00]  /*03c0*/  BRA `(.L_x_0) ;  /* 0xfffffffc00fc7947 */ /* 0x000fc0000383ffff */
[----:B------:R-:W-:-:S00]  /*03d0*/  NOP ;  /* 0x0000000000007918 */ /* 0x000fc00000000000 */
        /* <DEDUP_REMOVED lines=10> */
.L_x_1:


//--------------------- .nv.global.init           --------------------------
	.section	.nv.global.init,"aw",@progbits
.nv.global.init:
	.type		_$_str,@object
	.size		_$_str,(_$_str_$_2 - _$_str)
_$_str:
        /*0000*/ 	.byte	0x5f, 0x5f, 0x43, 0x55, 0x44, 0x41, 0x5f, 0x46, 0x54, 0x5a, 0x00
	.type		_$_str_$_2,@object
	.size		_$_str_$_2,(.L_1 - _$_str_$_2)
_$_str_$_2:
        /*000b*/ 	.byte	0x5f, 0x5f, 0x43, 0x55, 0x44, 0x41, 0x5f, 0x50, 0x52, 0x45, 0x43, 0x5f, 0x53, 0x51, 0x52, 0x54
        /*001b*/ 	.byte	0x00
.L_1:


//--------------------- .nv.constant0.triton_poi_fused__native_batch_norm_legit_no_training_convolution_relu_18 --------------------------
	.section	.nv.constant0.triton_poi_fused__native_batch_norm_legit_no_training_convolution_relu_18,"a",@progbits
	.sectionflags	@""
	.align	4
.nv.constant0.triton_poi_fused__native_batch_norm_legit_no_training_convolution_relu_18:
	.zero		588
